	.headerflags	@"EF_CUDA_TEXMODE_UNIFIED EF_CUDA_64BIT_ADDRESS EF_CUDA_ACCELERATORS EF_CUDA_SM90 EF_CUDA_VIRTUAL_SM(EF_CUDA_SM90)"
	.elftype	@"ET_EXEC"


//--------------------- .nv.info                  --------------------------
	.section	.nv.info,"",@"SHT_CUDA_INFO"
	.align	4


	//----- nvinfo : EIATTR_REGCOUNT
	.align		4
        /*0000*/ 	.byte	0x04, 0x2f
        /*0002*/ 	.short	(.L_1 - .L_0)
	.align		4
.L_0:
        /*0004*/ 	.word	index@(triton_poi_fused_convolution_30)
        /*0008*/ 	.word	0x00000018


	//----- nvinfo : EIATTR_MIN_STACK_SIZE
	.align		4
.L_1:
        /*000c*/ 	.byte	0x04, 0x12
        /*000e*/ 	.short	(.L_3 - .L_2)
	.align		4
.L_2:
        /*0010*/ 	.word	index@(triton_poi_fused_convolution_30)
        /*0014*/ 	.word	0x00000000


	//----- nvinfo : EIATTR_FRAME_SIZE
	.align		4
.L_3:
        /*0018*/ 	.byte	0x04, 0x11
        /*001a*/ 	.short	(.L_5 - .L_4)
	.align		4
.L_4:
        /*001c*/ 	.word	index@(triton_poi_fused_convolution_30)
        /*0020*/ 	.word	0x00000000


	//----- nvinfo : EIATTR_MIN_STACK_SIZE
	.align		4
.L_5:
        /*0024*/ 	.byte	0x04, 0x12
        /*0026*/ 	.short	(.L_7 - .L_6)
	.align		4
.L_6:
        /*0028*/ 	.word	index@(triton_poi_fused_convolution_30)
        /*002c*/ 	.word	0x00000000
.L_7:


//--------------------- .nv.info.triton_poi_fused_convolution_30 --------------------------
	.section	.nv.info.triton_poi_fused_convolution_30,"",@"SHT_CUDA_INFO"
	.sectionflags	@""
	.align	4


	//----- nvinfo : EIATTR_CUDA_API_VERSION
	.align		4
        /*0000*/ 	.byte	0x04, 0x37
        /*0002*/ 	.short	(.L_9 - .L_8)
.L_8:
        /*0004*/ 	.word	0x0000007c


	//----- nvinfo : EIATTR_KPARAM_INFO
	.align		4
.L_9:
        /*0008*/ 	.byte	0x04, 0x17
        /*000a*/ 	.short	(.L_11 - .L_10)
.L_10:
        /*000c*/ 	.word	0x00000000
        /*0010*/ 	.short	0x0003
        /*0012*/ 	.short	0x0014
        /*0014*/ 	.byte	0x00, 0xf0, 0x11, 0x00


	//----- nvinfo : EIATTR_KPARAM_INFO
	.align		4
.L_11:
        /*0018*/ 	.byte	0x04, 0x17
        /*001a*/ 	.short	(.L_13 - .L_12)
.L_12:
        /*001c*/ 	.word	0x00000000
        /*0020*/ 	.short	0x0002
        /*0022*/ 	.short	0x0010
        /*0024*/ 	.byte	0x00, 0xf0, 0x11, 0x00


	//----- nvinfo : EIATTR_KPARAM_INFO
	.align		4
.L_13:
        /*0028*/ 	.byte	0x04, 0x17
        /*002a*/ 	.short	(.L_15 - .L_14)
.L_14:
        /*002c*/ 	.word	0x00000000
        /*0030*/ 	.short	0x0001
        /*0032*/ 	.short	0x0008
        /*0034*/ 	.byte	0x00, 0xf4, 0x21, 0x00


	//----- nvinfo : EIATTR_KPARAM_INFO
	.align		4
.L_15:
        /*0038*/ 	.byte	0x04, 0x17
        /*003a*/ 	.short	(.L_17 - .L_16)
.L_16:
        /*003c*/ 	.word	0x00000000
        /*0040*/ 	.short	0x0000
        /*0042*/ 	.short	0x0000
        /*0044*/ 	.byte	0x00, 0xf4, 0x21, 0x00


	//----- nvinfo : EIATTR_SPARSE_MMA_MASK
	.align		4
.L_17:
        /*0048*/ 	.byte	0x03, 0x50
        /*004a*/ 	.short	0x0000


	//----- nvinfo : EIATTR_MAXREG_COUNT
	.align		4
        /*004c*/ 	.byte	0x03, 0x1b
        /*004e*/ 	.short	0x00ff


	//----- nvinfo : EIATTR_EXIT_INSTR_OFFSETS
	.align		4
        /*0050*/ 	.byte	0x04, 0x1c
        /*0052*/ 	.short	(.L_19 - .L_18)


	//   ....[0]....
.L_18:
        /*0054*/ 	.word	0x00000520


	//   ....[1]....
        /*0058*/ 	.word	0x00000570


	//----- nvinfo : EIATTR_REQNTID
	.align		4
.L_19:
        /*005c*/ 	.byte	0x04, 0x10
        /*005e*/ 	.short	(.L_21 - .L_20)
.L_20:
        /*0060*/ 	.word	0x00000080
        /*0064*/ 	.word	0x00000001
        /*0068*/ 	.word	0x00000001


	//----- nvinfo : EIATTR_CBANK_PARAM_SIZE
	.align		4
.L_21:
        /*006c*/ 	.byte	0x03, 0x19
        /*006e*/ 	.short	0x0018


	//----- nvinfo : EIATTR_PARAM_CBANK
	.align		4
        /*0070*/ 	.byte	0x04, 0x0a
        /*0072*/ 	.short	(.L_23 - .L_22)
	.align		4
.L_22:
        /*0074*/ 	.word	index@(.nv.constant0.triton_poi_fused_convolution_30)
        /*0078*/ 	.short	0x0210
        /*007a*/ 	.short	0x0018


	//----- nvinfo : EIATTR_SW_WAR
	.align		4
.L_23:
        /*007c*/ 	.byte	0x04, 0x36
        /*007e*/ 	.short	(.L_25 - .L_24)
.L_24:
        /*0080*/ 	.word	0x00000008
.L_25:


//--------------------- .nv.callgraph             --------------------------
	.section	.nv.callgraph,"",@"SHT_CUDA_CALLGRAPH"
	.align	4
	.sectionentsize	8
	.align		4
        /*0000*/ 	.word	0x00000000
	.align		4
        /*0004*/ 	.word	0xffffffff
	.align		4
        /*0008*/ 	.word	0x00000000
	.align		4
        /*000c*/ 	.word	0xfffffffe
	.align		4
        /*0010*/ 	.word	0x00000000
	.align		4
        /*0014*/ 	.word	0xfffffffd
	.align		4
        /*0018*/ 	.word	0x00000000
	.align		4
        /*001c*/ 	.word	0xfffffffc


//--------------------- .text.triton_poi_fused_convolution_30 --------------------------
	.section	.text.triton_poi_fused_convolution_30,"ax",@progbits
	.sectionflags	@"SHF_BARRIERS=1"
	.align	128
        .global         triton_poi_fused_convolution_30
        .type           triton_poi_fused_convolution_30,@function
        .size           triton_poi_fused_convolution_30,(.L_x_1 - triton_poi_fused_convolution_30)
        .other          triton_poi_fused_convolution_30,@"STO_CUDA_ENTRY STV_DEFAULT"
triton_poi_fused_convolution_30:
.text.triton_poi_fused_convolution_30:
[----:B------:R-:W0:Y:S02]  /*0000*/  LDC R1, c[0x0][0x28] ;  /* 0x00000a00ff017b82 */ /* 0x000e240000000800 */
[----:B------:R-:W1:Y:S01]  /*0010*/  S2R R2, SR_CTAID.X ;  /* 0x0000000000027919 */ /* 0x000e620000002500 */
[----:B------:R-:W2:Y:S01]  /*0020*/  LDC.64 R4, c[0x0][0x210] ;  /* 0x00008400ff047b82 */ /* 0x000ea20000000a00 */
[----:B------:R-:W-:Y:S02]  /*0030*/  CS2R R8, SRZ ;  /* 0x0000000000087805 */ /* 0x000fe4000001ff00 */
[----:B------:R-:W-:Y:S01]  /*0040*/  CS2R R10, SRZ ;  /* 0x00000000000a7805 */ /* 0x000fe2000001ff00 */
[----:B------:R-:W3:Y:S01]  /*0050*/  S2R R0, SR_TID.X ;  /* 0x0000000000007919 */ /* 0x000ee20000002100 */
[----:B------:R-:W-:Y:S01]  /*0060*/  ULDC.64 UR6, c[0x0][0x208] ;  /* 0x0000820000067ab9 */ /* 0x000fe20000000a00 */
[----:B------:R-:W4:Y:S01]  /*0070*/  S2R R3, SR_CTAID.Y ;  /* 0x0000000000037919 */ /* 0x000f220000002600 */
[----:B-1----:R-:W-:Y:S02]  /*0080*/  IMAD.SHL.U32 R2, R2, 0x10, RZ ;  /* 0x0000001002027824 */ /* 0x002fe400078e00ff */
[----:B---3--:R-:W-:Y:S01]  /*0090*/  IMAD.SHL.U32 R16, R0, 0x4, RZ ;  /* 0x0000000400107824 */ /* 0x008fe200078e00ff */
[----:B------:R-:W-:Y:S01]  /*00a0*/  SHF.R.U32.HI R18, RZ, 0x2, R0 ;  /* 0x00000002ff127819 */ /* 0x000fe20000011600 */
[----:B----4-:R-:W-:-:S03]  /*00b0*/  IMAD.SHL.U32 R3, R3, 0x40, RZ ;  /* 0x0000004003037824 */ /* 0x010fc600078e00ff */
[----:B------:R-:W-:Y:S02]  /*00c0*/  LOP3.LUT R12, R2, 0xc, R16, 0xf8, !PT ;  /* 0x0000000c020c7812 */ /* 0x000fe400078ef810 */
[----:B------:R-:W-:Y:S02]  /*00d0*/  SGXT.U32 R18, R18, 0x5 ;  /* 0x000000051212781a */ /* 0x000fe40000000000 */
[----:B------:R-:W-:Y:S02]  /*00e0*/  ISETP.GE.AND P0, PT, R12, 0x10, PT ;  /* 0x000000100c00780c */ /* 0x000fe40003f06270 */
[----:B------:R-:W-:Y:S02]  /*00f0*/  LOP3.LUT R6, R3, R18, RZ, 0xfc, !PT ;  /* 0x0000001203067212 */ /* 0x000fe400078efcff */
[----:B------:R-:W-:Y:S02]  /*0100*/  LOP3.LUT R7, R3, 0x20, R18, 0xfe, !PT ;  /* 0x0000002003077812 */ /* 0x000fe400078efe12 */
[C---:B------:R-:W-:Y:S01]  /*0110*/  ISETP.LT.AND P1, PT, R6.reuse, 0x80, !P0 ;  /* 0x000000800600780c */ /* 0x040fe20004721270 */
[--C-:B------:R-:W-:Y:S01]  /*0120*/  IMAD R13, R6, 0x10, R12.reuse ;  /* 0x00000010060d7824 */ /* 0x100fe200078e020c */
[C---:B------:R-:W-:Y:S01]  /*0130*/  ISETP.LT.AND P0, PT, R7.reuse, 0x80, !P0 ;  /* 0x000000800700780c */ /* 0x040fe20004701270 */
[----:B------:R-:W-:-:S02]  /*0140*/  IMAD R15, R7, 0x10, R12 ;  /* 0x00000010070f7824 */ /* 0x000fc400078e020c */
[----:B--2---:R-:W-:Y:S01]  /*0150*/  IMAD.WIDE R12, R13, 0x4, R4 ;  /* 0x000000040d0c7825 */ /* 0x004fe200078e0204 */
[----:B------:R-:W-:-:S03]  /*0160*/  CS2R R6, SRZ ;  /* 0x0000000000067805 */ /* 0x000fc6000001ff00 */
[----:B------:R-:W-:Y:S01]  /*0170*/  IMAD.WIDE R14, R15, 0x4, R4 ;  /* 0x000000040f0e7825 */ /* 0x000fe200078e0204 */
[----:B------:R-:W-:-:S03]  /*0180*/  CS2R R4, SRZ ;  /* 0x0000000000047805 */ /* 0x000fc6000001ff00 */
[----:B------:R1:W2:Y:S04]  /*0190*/  @P1 LDG.E.EL.128 R8, desc[UR6][R12.64] ;  /* 0x000000060c081981 */ /* 0x0002a8000c2e1d00 */
[----:B------:R3:W4:Y:S01]  /*01a0*/  @P0 LDG.E.EL.128 R4, desc[UR6][R14.64] ;  /* 0x000000060e040981 */ /* 0x000722000c2e1d00 */
[----:B------:R-:W5:Y:S01]  /*01b0*/  S2UR UR5, SR_CgaCtaId ;  /* 0x00000000000579c3 */ /* 0x000f620000008800 */
[----:B------:R-:W-:Y:S01]  /*01c0*/  IMAD.SHL.U32 R17, R0, 0x100, RZ ;  /* 0x0000010000117824 */ /* 0x000fe200078e00ff */
[----:B------:R-:W-:Y:S01]  /*01d0*/  UMOV UR4, 0x400 ;  /* 0x0000040000047882 */ /* 0x000fe20000000000 */
[----:B------:R-:W-:Y:S02]  /*01e0*/  LOP3.LUT R3, R3, 0x3c, R16, 0xf8, !PT ;  /* 0x0000003c03037812 */ /* 0x000fe400078ef810 */
[----:B-1----:R-:W-:-:S02]  /*01f0*/  SHF.R.U32.HI R12, RZ, 0x2, R0 ;  /* 0x00000002ff0c7819 */ /* 0x002fc40000011600 */
[----:B------:R-:W-:Y:S02]  /*0200*/  LOP3.LUT R17, R17, 0x300, RZ, 0xc0, !PT ;  /* 0x0000030011117812 */ /* 0x000fe400078ec0ff */
[----:B------:R-:W-:Y:S02]  /*0210*/  LOP3.LUT R12, R12, 0x1c, RZ, 0xc0, !PT ;  /* 0x0000001c0c0c7812 */ /* 0x000fe400078ec0ff */
[C---:B------:R-:W-:Y:S02]  /*0220*/  LOP3.LUT R18, R17.reuse, R18, RZ, 0xfc, !PT ;  /* 0x0000001211127212 */ /* 0x040fe400078efcff */
[C---:B------:R-:W-:Y:S02]  /*0230*/  LOP3.LUT R13, R17.reuse, 0x40, RZ, 0xfc, !PT ;  /* 0x00000040110d7812 */ /* 0x040fe400078efcff */
[C---:B------:R-:W-:Y:S02]  /*0240*/  LOP3.LUT R19, R17.reuse, 0x80, RZ, 0xfc, !PT ;  /* 0x0000008011137812 */ /* 0x040fe400078efcff */
[----:B------:R-:W-:-:S02]  /*0250*/  LOP3.LUT R21, R17, 0xc0, RZ, 0xfc, !PT ;  /* 0x000000c011157812 */ /* 0x000fc400078efcff */
[-C--:B---3--:R-:W-:Y:S02]  /*0260*/  LEA.HI R14, R13, R18.reuse, RZ, 0x1c ;  /* 0x000000120d0e7211 */ /* 0x088fe400078fe0ff */
[-C--:B------:R-:W-:Y:S02]  /*0270*/  LEA.HI R13, R17, R18.reuse, RZ, 0x1c ;  /* 0x00000012110d7211 */ /* 0x080fe400078fe0ff */
[-C--:B------:R-:W-:Y:S01]  /*0280*/  LEA.HI R15, R19, R18.reuse, RZ, 0x1c ;  /* 0x00000012130f7211 */ /* 0x080fe200078fe0ff */
[----:B-----5:R-:W-:Y:S01]  /*0290*/  UPRMT UR4, UR5, 0x654, UR4 ;  /* 0x0000065405047896 */ /* 0x020fe20008000004 */
[----:B------:R-:W-:Y:S02]  /*02a0*/  LEA.HI R20, R21, R18, RZ, 0x1c ;  /* 0x0000001215147211 */ /* 0x000fe400078fe0ff */
[----:B------:R-:W-:Y:S02]  /*02b0*/  LOP3.LUT R17, R16, 0x1fc, RZ, 0xc0, !PT ;  /* 0x000001fc10117812 */ /* 0x000fe400078ec0ff */
[----:B------:R-:W-:-:S02]  /*02c0*/  SHF.R.U32.HI R0, RZ, 0x4, R0 ;  /* 0x00000004ff007819 */ /* 0x000fc40000011600 */
[----:B------:R-:W-:Y:S01]  /*02d0*/  LEA R19, R13, UR4, 0x2 ;  /* 0x000000040d137c11 */ /* 0x000fe2000f8e10ff */
[----:B------:R-:W-:Y:S01]  /*02e0*/  IMAD.IADD R12, R17, 0x1, R12 ;  /* 0x00000001110c7824 */ /* 0x000fe200078e020c */
[----:B------:R-:W-:Y:S02]  /*02f0*/  LEA R18, R14, UR4, 0x2 ;  /* 0x000000040e127c11 */ /* 0x000fe4000f8e10ff */
[----:B------:R-:W-:Y:S02]  /*0300*/  LEA R21, R15, UR4, 0x2 ;  /* 0x000000040f157c11 */ /* 0x000fe4000f8e10ff */
[----:B------:R-:W-:Y:S02]  /*0310*/  LEA R20, R20, UR4, 0x2 ;  /* 0x0000000414147c11 */ /* 0x000fe4000f8e10ff */
[----:B------:R-:W-:Y:S02]  /*0320*/  LEA R12, R12, UR4, 0x2 ;  /* 0x000000040c0c7c11 */ /* 0x000fe4000f8e10ff */
[----:B------:R-:W-:Y:S01]  /*0330*/  ISETP.GE.AND P0, PT, R3, 0x80, PT ;  /* 0x000000800300780c */ /* 0x000fe20003f06270 */
[----:B--2---:R-:W-:Y:S04]  /*0340*/  STS [R19], R8 ;  /* 0x0000000813007388 */ /* 0x004fe80000000800 */
[----:B------:R1:W-:Y:S04]  /*0350*/  STS [R18+0x100], R9 ;  /* 0x0001000912007388 */ /* 0x0003e80000000800 */
[----:B------:R2:W-:Y:S04]  /*0360*/  STS [R21+0x200], R10 ;  /* 0x0002000a15007388 */ /* 0x0005e80000000800 */
[----:B------:R3:W-:Y:S01]  /*0370*/  STS [R20+0x300], R11 ;  /* 0x0003000b14007388 */ /* 0x0007e20000000800 */
[----:B-1----:R-:W1:Y:S03]  /*0380*/  LDC.64 R8, c[0x0][0x218] ;  /* 0x00008600ff087b82 */ /* 0x002e660000000a00 */
[----:B----4-:R-:W-:Y:S01]  /*0390*/  STS [R19+0x80], R4 ;  /* 0x0000800413007388 */ /* 0x010fe20000000800 */
[----:B--2---:R-:W-:-:S03]  /*03a0*/  SHF.R.S32.HI R10, RZ, 0x1f, R3 ;  /* 0x0000001fff0a7819 */ /* 0x004fc60000011403 */
[----:B------:R-:W-:Y:S01]  /*03b0*/  STS [R18+0x180], R5 ;  /* 0x0001800512007388 */ /* 0x000fe20000000800 */
[----:B------:R-:W-:-:S03]  /*03c0*/  LEA.HI R10, R10, R3, RZ, 0x5 ;  /* 0x000000030a0a7211 */ /* 0x000fc600078f28ff */
[----:B------:R-:W-:Y:S01]  /*03d0*/  STS [R21+0x280], R6 ;  /* 0x0002800615007388 */ /* 0x000fe20000000800 */
[----:B---3--:R-:W-:Y:S01]  /*03e0*/  SGXT.U32 R11, R0, 0x3 ;  /* 0x00000003000b781a */ /* 0x008fe20000000000 */
[C---:B------:R-:W-:Y:S02]  /*03f0*/  IMAD.SHL.U32 R0, R10.reuse, 0x10, RZ ;  /* 0x000000100a007824 */ /* 0x040fe400078e00ff */
[----:B------:R-:W-:Y:S01]  /*0400*/  STS [R20+0x380], R7 ;  /* 0x0003800714007388 */ /* 0x000fe20000000800 */
[----:B------:R-:W-:Y:S02]  /*0410*/  LOP3.LUT R10, R10, 0xffffffe0, RZ, 0xc0, !PT ;  /* 0xffffffe00a0a7812 */ /* 0x000fe400078ec0ff */
[----:B------:R-:W-:Y:S01]  /*0420*/  LOP3.LUT R11, R2, R11, RZ, 0xfc, !PT ;  /* 0x0000000b020b7212 */ /* 0x000fe200078efcff */
[----:B------:R-:W-:Y:S01]  /*0430*/  BAR.SYNC.DEFER_BLOCKING 0x0 ;  /* 0x0000000000007b1d */ /* 0x000fe20000010000 */
[----:B------:R-:W-:Y:S02]  /*0440*/  LOP3.LUT R0, R0, 0xfffffe00, RZ, 0xc0, !PT ;  /* 0xfffffe0000007812 */ /* 0x000fe400078ec0ff */
[----:B------:R-:W-:-:S02]  /*0450*/  LOP3.LUT R2, R17, 0x200, RZ, 0xfc, !PT ;  /* 0x0000020011027812 */ /* 0x000fc400078efcff */
[----:B------:R-:W-:Y:S02]  /*0460*/  IADD3 R10, R0, R3, -R10 ;  /* 0x00000003000a7210 */ /* 0x000fe40007ffe80a */
[C---:B------:R-:W-:Y:S02]  /*0470*/  LOP3.LUT R0, R11.reuse, 0x8, RZ, 0xfc, !PT ;  /* 0x000000080b007812 */ /* 0x040fe400078efcff */
[----:B------:R-:W-:Y:S01]  /*0480*/  SHF.R.U32.HI R2, RZ, 0x4, R2 ;  /* 0x00000004ff027819 */ /* 0x000fe20000011602 */
[C---:B------:R-:W-:Y:S01]  /*0490*/  IMAD R3, R11.reuse, 0x20, R10 ;  /* 0x000000200b037824 */ /* 0x040fe200078e020a */
[----:B------:R-:W-:Y:S02]  /*04a0*/  ISETP.LT.AND P1, PT, R11, 0x10, !P0 ;  /* 0x000000100b00780c */ /* 0x000fe40004721270 */
[----:B------:R-:W-:Y:S02]  /*04b0*/  ISETP.LT.AND P0, PT, R0, 0x10, !P0 ;  /* 0x000000100000780c */ /* 0x000fe40004701270 */
[----:B------:R-:W-:-:S05]  /*04c0*/  LOP3.LUT R2, R2, 0x3c, RZ, 0xc0, !PT ;  /* 0x0000003c02027812 */ /* 0x000fca00078ec0ff */
[----:B------:R-:W-:Y:S02]  /*04d0*/  IMAD.IADD R17, R17, 0x1, R2 ;  /* 0x0000000111117824 */ /* 0x000fe400078e0202 */
[----:B-1----:R-:W-:Y:S01]  /*04e0*/  IMAD.WIDE R2, R3, 0x4, R8 ;  /* 0x0000000403027825 */ /* 0x002fe200078e0208 */
[----:B------:R-:W1:Y:S02]  /*04f0*/  LDS.128 R12, [R12] ;  /* 0x000000000c0c7984 */ /* 0x000e640000000c00 */
[----:B------:R-:W-:Y:S02]  /*0500*/  LEA R17, R17, UR4, 0x2 ;  /* 0x0000000411117c11 */ /* 0x000fe4000f8e10ff */
[----:B-1----:R1:W-:Y:S01]  /*0510*/  @P1 STG.E.128 desc[UR6][R2.64], R12 ;  /* 0x0000000c02001986 */ /* 0x0023e2000c101d06 */
[----:B------:R-:W-:Y:S05]  /*0520*/  @!P0 EXIT ;  /* 0x000000000000894d */ /* 0x000fea0003800000 */
[----:B------:R-:W0:Y:S01]  /*0530*/  LDS.128 R16, [R17+0x800] ;  /* 0x0008000011107984 */ /* 0x000e220000000c00 */
[----:B-1----:R-:W-:-:S04]  /*0540*/  IMAD R3, R0, 0x20, R10 ;  /* 0x0000002000037824 */ /* 0x002fc800078e020a */
[----:B------:R-:W-:-:S05]  /*0550*/  IMAD.WIDE R8, R3, 0x4, R8 ;  /* 0x0000000403087825 */ /* 0x000fca00078e0208 */
[----:B0-----:R-:W-:Y:S01]  /*0560*/  STG.E.128 desc[UR6][R8.64], R16 ;  /* 0x0000001008007986 */ /* 0x001fe2000c101d06 */
[----:B------:R-:W-:Y:S05]  /*0570*/  EXIT ;  /* 0x000000000000794d */ /* 0x000fea0003800000 */
.L_x_0:
[----:B------:R-:W-:-:S00]  /*0580*/  BRA `(.L_x_0) ;  /* 0xfffffffc00fc7947 */ /* 0x000fc0000383ffff */
[----:B------:R-:W-:-:S00]  /*0590*/  NOP ;  /* 0x0000000000007918 */ /* 0x000fc00000000000 */
        /* <DEDUP_REMOVED lines=14> */
.L_x_1:


//--------------------- .nv.shared.triton_poi_fused_convolution_30 --------------------------
	.section	.nv.shared.triton_poi_fused_convolution_30,"aw",@nobits
	.sectionflags	@""
	.align	16
	.zero		1024


//--------------------- .nv.constant0.triton_poi_fused_convolution_30 --------------------------
	.section	.nv.constant0.triton_poi_fused_convolution_30,"a",@progbits
	.sectionflags	@""
	.align	4
.nv.constant0.triton_poi_fused_convolution_30:
	.zero		552
